	.headerflags	@"EF_CUDA_TEXMODE_UNIFIED EF_CUDA_64BIT_ADDRESS EF_CUDA_SM86 EF_CUDA_VIRTUAL_SM(EF_CUDA_SM86)"
	.elftype	@"ET_EXEC"


//--------------------- .nv.info                  --------------------------
	.section	.nv.info,"",@"SHT_CUDA_INFO"
	.align	4


	//----- nvinfo : EIATTR_REGCOUNT
	.align		4
        /*0000*/ 	.byte	0x04, 0x2f
        /*0002*/ 	.short	(.L_3 - .L_2)
	.align		4
.L_2:
        /*0004*/ 	.word	index@(l2norm_fwd_kernel)
        /*0008*/ 	.word	0x00000017


	//----- nvinfo : EIATTR_MAX_STACK_SIZE
	.align		4
.L_3:
        /*000c*/ 	.byte	0x04, 0x23
        /*000e*/ 	.short	(.L_5 - .L_4)
	.align		4
.L_4:
        /*0010*/ 	.word	index@(l2norm_fwd_kernel)
        /*0014*/ 	.word	0x00000000


	//----- nvinfo : EIATTR_MIN_STACK_SIZE
	.align		4
.L_5:
        /*0018*/ 	.byte	0x04, 0x12
        /*001a*/ 	.short	(.L_7 - .L_6)
	.align		4
.L_6:
        /*001c*/ 	.word	index@(l2norm_fwd_kernel)
        /*0020*/ 	.word	0x00000000


	//----- nvinfo : EIATTR_FRAME_SIZE
	.align		4
.L_7:
        /*0024*/ 	.byte	0x04, 0x11
        /*0026*/ 	.short	(.L_9 - .L_8)
	.align		4
.L_8:
        /*0028*/ 	.word	index@(l2norm_fwd_kernel)
        /*002c*/ 	.word	0x00000000
.L_9:


//--------------------- .nv.info.l2norm_fwd_kernel --------------------------
	.section	.nv.info.l2norm_fwd_kernel,"",@"SHT_CUDA_INFO"
	.align	4


	//----- nvinfo : EIATTR_CUDA_API_VERSION
	.align		4
        /*0000*/ 	.byte	0x04, 0x37
        /*0002*/ 	.short	(.L_11 - .L_10)
.L_10:
        /*0004*/ 	.word	0x0000007b


	//----- nvinfo : EIATTR_SW2861232_WAR
	.align		4
.L_11:
        /*0008*/ 	.byte	0x01, 0x35
	.zero		2


	//----- nvinfo : EIATTR_PARAM_CBANK
	.align		4
        /*000c*/ 	.byte	0x04, 0x0a
        /*000e*/ 	.short	(.L_13 - .L_12)
	.align		4
.L_12:
        /*0010*/ 	.word	index@(.nv.constant0.l2norm_fwd_kernel)
        /*0014*/ 	.short	0x0160
        /*0016*/ 	.short	0x001c


	//----- nvinfo : EIATTR_CBANK_PARAM_SIZE
	.align		4
.L_13:
        /*0018*/ 	.byte	0x03, 0x19
        /*001a*/ 	.short	0x001c


	//----- nvinfo : EIATTR_KPARAM_INFO
	.align		4
        /*001c*/ 	.byte	0x04, 0x17
        /*001e*/ 	.short	(.L_15 - .L_14)
.L_14:
        /*0020*/ 	.word	0x00000000
        /*0024*/ 	.short	0x0003
        /*0026*/ 	.short	0x0018
        /*0028*/ 	.byte	0x00, 0xf0, 0x11, 0x00


	//----- nvinfo : EIATTR_KPARAM_INFO
	.align		4
.L_15:
        /*002c*/ 	.byte	0x04, 0x17
        /*002e*/ 	.short	(.L_17 - .L_16)
.L_16:
        /*0030*/ 	.word	0x00000000
        /*0034*/ 	.short	0x0002
        /*0036*/ 	.short	0x0010
        /*0038*/ 	.byte	0x00, 0xf0, 0x21, 0x00


	//----- nvinfo : EIATTR_KPARAM_INFO
	.align		4
.L_17:
        /*003c*/ 	.byte	0x04, 0x17
        /*003e*/ 	.short	(.L_19 - .L_18)
.L_18:
        /*0040*/ 	.word	0x00000000
        /*0044*/ 	.short	0x0001
        /*0046*/ 	.short	0x0008
        /*0048*/ 	.byte	0x00, 0xf0, 0x21, 0x00


	//----- nvinfo : EIATTR_KPARAM_INFO
	.align		4
.L_19:
        /*004c*/ 	.byte	0x04, 0x17
        /*004e*/ 	.short	(.L_21 - .L_20)
.L_20:
        /*0050*/ 	.word	0x00000000
        /*0054*/ 	.short	0x0000
        /*0056*/ 	.short	0x0000
        /*0058*/ 	.byte	0x00, 0xf0, 0x21, 0x00


	//----- nvinfo : EIATTR_MAXREG_COUNT
	.align		4
.L_21:
        /*005c*/ 	.byte	0x03, 0x1b
        /*005e*/ 	.short	0x00ff


	//----- nvinfo : EIATTR_COOP_GROUP_MASK_REGIDS
	.align		4
        /*0060*/ 	.byte	0x04, 0x29
        /*0062*/ 	.short	(.L_23 - .L_22)


	//   ....[0]....
.L_22:
        /*0064*/ 	.word	0xffffffff


	//   ....[1]....
        /*0068*/ 	.word	0xffffffff


	//   ....[2]....
        /*006c*/ 	.word	0xffffffff


	//   ....[3]....
        /*0070*/ 	.word	0xffffffff


	//----- nvinfo : EIATTR_COOP_GROUP_INSTR_OFFSETS
	.align		4
.L_23:
        /*0074*/ 	.byte	0x04, 0x28
        /*0076*/ 	.short	(.L_25 - .L_24)


	//   ....[0]....
.L_24:
        /*0078*/ 	.word	0x00000270


	//   ....[1]....
        /*007c*/ 	.word	0x000002a0


	//   ....[2]....
        /*0080*/ 	.word	0x00000330


	//   ....[3]....
        /*0084*/ 	.word	0x000003b0


	//----- nvinfo : EIATTR_EXIT_INSTR_OFFSETS
	.align		4
.L_25:
        /*0088*/ 	.byte	0x04, 0x1c
        /*008a*/ 	.short	(.L_27 - .L_26)


	//   ....[0]....
.L_26:
        /*008c*/ 	.word	0x00000650


	//   ....[1]....
        /*0090*/ 	.word	0x000006b0


	//----- nvinfo : EIATTR_MAX_THREADS
	.align		4
.L_27:
        /*0094*/ 	.byte	0x04, 0x05
        /*0096*/ 	.short	(.L_29 - .L_28)
.L_28:
        /*0098*/ 	.word	0x00000100
        /*009c*/ 	.word	0x00000001
        /*00a0*/ 	.word	0x00000001
.L_29:


//--------------------- .nv.rel.action            --------------------------
	.section	.nv.rel.action,"",@"SHT_CUDA_RELOCINFO"
	.align	8
	.sectionentsize	8
        /*0000*/ 	.byte	0x73, 0x00, 0x00, 0x00, 0x00, 0x00, 0x00, 0x00, 0x00, 0x00, 0x00, 0x11, 0x25, 0x00, 0x05, 0x36


//--------------------- .nv.constant0.l2norm_fwd_kernel --------------------------
	.section	.nv.constant0.l2norm_fwd_kernel,"a",@progbits
	.align	4
.nv.constant0.l2norm_fwd_kernel:
	.zero		380


//--------------------- .text.l2norm_fwd_kernel   --------------------------
	.section	.text.l2norm_fwd_kernel,"ax",@progbits
	.sectionflags	@"SHF_BARRIERS=1"
	.sectioninfo	@"SHI_REGISTERS=23"
	.align	128
        .global         l2norm_fwd_kernel
        .type           l2norm_fwd_kernel,@function
        .size           l2norm_fwd_kernel,(.L_x_1 - l2norm_fwd_kernel)
        .other          l2norm_fwd_kernel,@"STO_CUDA_ENTRY STV_DEFAULT"
l2norm_fwd_kernel:
.text.l2norm_fwd_kernel:
[----:B------:R-:W-:-:S02]  /*0000*/  MOV R1, c[0x0][0x28] ;  /* 0x00000a0000017a02 */ /* 0x000fc40000000f00 */
[----:B------:R-:W0:Y:S01]  /*0010*/  S2R R2, SR_TID.X ;  /* 0x0000000000027919 */ /* 0x000e220000002100 */
[----:B------:R-:W-:-:S03]  /*0020*/  ULDC.64 UR4, c[0x0][0x118] ;  /* 0x0000460000047ab9 */ /* 0x000fc60000000a00 */
[----:B------:R-:W1:Y:S01]  /*0030*/  S2R R8, SR_CTAID.X ;  /* 0x0000000000087919 */ /* 0x000e620000002500 */
[----:B0-----:R-:W-:Y:S02]  /*0040*/  SHF.R.U32.HI R3, RZ, 0x4, R2 ;  /* 0x00000004ff037819 */ /* 0x001fe40000011602 */
[----:B------:R-:W-:Y:S02]  /*0050*/  SHF.L.U32 R0, R2, 0x3, RZ ;  /* 0x0000000302007819 */ /* 0x000fe400000006ff */
[----:B-1----:R-:W-:Y:S02]  /*0060*/  SHF.L.U32 R8, R8, 0x5, RZ ;  /* 0x0000000508087819 */ /* 0x002fe400000006ff */
[----:B------:R-:W-:Y:S02]  /*0070*/  SGXT.U32 R3, R3, 0x4 ;  /* 0x000000040303781a */ /* 0x000fe40000000000 */
[----:B------:R-:W-:Y:S02]  /*0080*/  LOP3.LUT R4, R0, 0x78, RZ, 0xc0, !PT ;  /* 0x0000007800047812 */ /* 0x000fe400078ec0ff */
[----:B------:R-:W-:-:S02]  /*0090*/  LOP3.LUT R9, R8, R3, RZ, 0xfc, !PT ;  /* 0x0000000308097212 */ /* 0x000fc400078efcff */
[----:B------:R-:W-:Y:S01]  /*00a0*/  SHF.R.S32.HI R0, RZ, 0x1f, R8 ;  /* 0x0000001fff007819 */ /* 0x000fe20000011408 */
[----:B------:R-:W-:Y:S01]  /*00b0*/  IMAD.WIDE.U32 R4, R4, 0x2, RZ ;  /* 0x0000000204047825 */ /* 0x000fe200078e00ff */
[C---:B------:R-:W-:Y:S02]  /*00c0*/  SHF.L.U32 R7, R9.reuse, 0x8, RZ ;  /* 0x0000000809077819 */ /* 0x040fe400000006ff */
[C---:B------:R-:W-:Y:S02]  /*00d0*/  ISETP.GE.U32.AND P0, PT, R9.reuse, 0x10, PT ;  /* 0x000000100900780c */ /* 0x040fe40003f06070 */
[----:B------:R-:W-:Y:S02]  /*00e0*/  SHF.L.U64.HI R9, R9, 0x8, R0 ;  /* 0x0000000809097819 */ /* 0x000fe40000010200 */
[----:B------:R-:W-:Y:S02]  /*00f0*/  LOP3.LUT R10, R7, R4, RZ, 0xfc, !PT ;  /* 0x00000004070a7212 */ /* 0x000fe400078efcff */
[----:B------:R-:W-:Y:S01]  /*0100*/  ISETP.GE.U32.AND.EX P0, PT, R0, RZ, PT, P0 ;  /* 0x000000ff0000720c */ /* 0x000fe20003f06100 */
[----:B------:R-:W-:Y:S01]  /*0110*/  CS2R R6, SRZ ;  /* 0x0000000000067805 */ /* 0x000fe2000001ff00 */
[----:B------:R-:W-:-:S02]  /*0120*/  LOP3.LUT R9, R9, R5, RZ, 0xfc, !PT ;  /* 0x0000000509097212 */ /* 0x000fc400078efcff */
[----:B------:R-:W-:Y:S01]  /*0130*/  IADD3 R16, P1, R10, c[0x0][0x160], RZ ;  /* 0x000058000a107a10 */ /* 0x000fe20007f3e0ff */
[----:B------:R-:W-:-:S03]  /*0140*/  CS2R R4, SRZ ;  /* 0x0000000000047805 */ /* 0x000fc6000001ff00 */
[----:B------:R-:W-:-:S05]  /*0150*/  IADD3.X R17, R9, c[0x0][0x164], RZ, P1, !PT ;  /* 0x0000590009117a10 */ /* 0x000fca0000ffe4ff */
[----:B------:R-:W2:Y:S02]  /*0160*/  @!P0 LDG.E.128 R4, [R16.64] ;  /* 0x0000000410048981 */ /* 0x000ea4000c1e1d00 */
[--C-:B--2---:R-:W-:Y:S02]  /*0170*/  HADD2.F32 R11, -RZ, R4.reuse.H1_H1 ;  /* 0x30000004ff0b7230 */ /* 0x104fe40000004100 */
[----:B------:R-:W-:Y:S02]  /*0180*/  HADD2.F32 R12, -RZ, R4.H0_H0 ;  /* 0x20000004ff0c7230 */ /* 0x000fe40000004100 */
[--C-:B------:R-:W-:Y:S01]  /*0190*/  HADD2.F32 R4, -RZ, R5.reuse.H0_H0 ;  /* 0x20000005ff047230 */ /* 0x100fe20000004100 */
[----:B------:R-:W-:Y:S01]  /*01a0*/  FMUL R13, R11, R11 ;  /* 0x0000000b0b0d7220 */ /* 0x000fe20000400000 */
[----:B------:R-:W-:-:S03]  /*01b0*/  HADD2.F32 R5, -RZ, R5.H1_H1 ;  /* 0x30000005ff057230 */ /* 0x000fc60000004100 */
[----:B------:R-:W-:-:S04]  /*01c0*/  FFMA R13, R12, R12, R13 ;  /* 0x0000000c0c0d7223 */ /* 0x000fc8000000000d */
[----:B------:R-:W-:Y:S01]  /*01d0*/  FFMA R14, R4, R4, R13 ;  /* 0x00000004040e7223 */ /* 0x000fe2000000000d */
[----:B------:R-:W-:-:S03]  /*01e0*/  HADD2.F32 R13, -RZ, R6.H0_H0 ;  /* 0x20000006ff0d7230 */ /* 0x000fc60000004100 */
[----:B------:R-:W-:Y:S01]  /*01f0*/  FFMA R18, R5, R5, R14 ;  /* 0x0000000505127223 */ /* 0x000fe2000000000e */
[----:B------:R-:W-:Y:S02]  /*0200*/  HADD2.F32 R14, -RZ, R6.H1_H1 ;  /* 0x30000006ff0e7230 */ /* 0x000fe40000004100 */
[--C-:B------:R-:W-:Y:S01]  /*0210*/  HADD2.F32 R6, -RZ, R7.reuse.H0_H0 ;  /* 0x20000007ff067230 */ /* 0x100fe20000004100 */
[----:B------:R-:W-:Y:S01]  /*0220*/  FFMA R15, R13, R13, R18 ;  /* 0x0000000d0d0f7223 */ /* 0x000fe20000000012 */
[----:B------:R-:W-:-:S03]  /*0230*/  HADD2.F32 R7, -RZ, R7.H1_H1 ;  /* 0x30000007ff077230 */ /* 0x000fc60000004100 */
[----:B------:R-:W-:-:S04]  /*0240*/  FFMA R15, R14, R14, R15 ;  /* 0x0000000e0e0f7223 */ /* 0x000fc8000000000f */
[----:B------:R-:W-:-:S04]  /*0250*/  FFMA R16, R6, R6, R15 ;  /* 0x0000000606107223 */ /* 0x000fc8000000000f */
[----:B------:R-:W-:-:S05]  /*0260*/  FFMA R16, R7, R7, R16 ;  /* 0x0000000707107223 */ /* 0x000fca0000000010 */
[----:B------:R-:W0:Y:S02]  /*0270*/  SHFL.BFLY PT, R15, R16, 0x8, 0x1f ;  /* 0x0d001f00100f7f89 */ /* 0x000e2400000e0000 */
[----:B0-----:R-:W-:Y:S01]  /*0280*/  FADD R17, R16, R15 ;  /* 0x0000000f10117221 */ /* 0x001fe20000000000 */
[----:B------:R-:W-:-:S04]  /*0290*/  FFMA R15, RZ, RZ, RZ ;  /* 0x000000ffff0f7223 */ /* 0x000fc800000000ff */
[----:B------:R-:W0:Y:S01]  /*02a0*/  SHFL.BFLY PT, R18, R17, 0x4, 0x1f ;  /* 0x0c801f0011127f89 */ /* 0x000e2200000e0000 */
[----:B------:R-:W-:-:S04]  /*02b0*/  FFMA R15, RZ, RZ, R15 ;  /* 0x000000ffff0f7223 */ /* 0x000fc8000000000f */
[----:B------:R-:W-:-:S04]  /*02c0*/  FFMA R15, RZ, RZ, R15 ;  /* 0x000000ffff0f7223 */ /* 0x000fc8000000000f */
[----:B------:R-:W-:-:S04]  /*02d0*/  FFMA R15, RZ, RZ, R15 ;  /* 0x000000ffff0f7223 */ /* 0x000fc8000000000f */
[----:B------:R-:W-:-:S04]  /*02e0*/  FFMA R15, RZ, RZ, R15 ;  /* 0x000000ffff0f7223 */ /* 0x000fc8000000000f */
[----:B------:R-:W-:-:S04]  /*02f0*/  FFMA R15, RZ, RZ, R15 ;  /* 0x000000ffff0f7223 */ /* 0x000fc8000000000f */
[----:B------:R-:W-:Y:S01]  /*0300*/  FFMA R15, RZ, RZ, R15 ;  /* 0x000000ffff0f7223 */ /* 0x000fe2000000000f */
[----:B0-----:R-:W-:-:S03]  /*0310*/  FADD R18, R17, R18 ;  /* 0x0000001211127221 */ /* 0x001fc60000000000 */
[----:B------:R-:W-:Y:S02]  /*0320*/  FADD R15, R15, R15 ;  /* 0x0000000f0f0f7221 */ /* 0x000fe40000000000 */
[----:B------:R-:W0:Y:S02]  /*0330*/  SHFL.BFLY PT, R19, R18, 0x2, 0x1f ;  /* 0x0c401f0012137f89 */ /* 0x000e2400000e0000 */
[----:B------:R-:W-:-:S04]  /*0340*/  FADD R15, R15, R15 ;  /* 0x0000000f0f0f7221 */ /* 0x000fc80000000000 */
[----:B------:R-:W-:-:S04]  /*0350*/  FADD R15, R15, R15 ;  /* 0x0000000f0f0f7221 */ /* 0x000fc80000000000 */
[----:B------:R-:W-:-:S04]  /*0360*/  FADD R15, R15, R15 ;  /* 0x0000000f0f0f7221 */ /* 0x000fc80000000000 */
[----:B------:R-:W-:-:S04]  /*0370*/  FADD R15, R15, c[0x0][0x178] ;  /* 0x00005e000f0f7621 */ /* 0x000fc80000000000 */
[----:B------:R-:W1:Y:S01]  /*0380*/  MUFU.SQRT R17, R15 ;  /* 0x0000000f00117308 */ /* 0x000e620000002000 */
[----:B0-----:R-:W-:Y:S01]  /*0390*/  FADD R19, R18, R19 ;  /* 0x0000001312137221 */ /* 0x001fe20000000000 */
[----:B------:R-:W-:-:S04]  /*03a0*/  MOV R18, 0x3e800000 ;  /* 0x3e80000000127802 */ /* 0x000fc80000000f00 */
[----:B------:R-:W0:Y:S01]  /*03b0*/  SHFL.BFLY PT, R20, R19, 0x1, 0x1f ;  /* 0x0c201f0013147f89 */ /* 0x000e2200000e0000 */
[C---:B-1----:R-:W-:Y:S02]  /*03c0*/  FSETP.GT.AND P2, PT, R17.reuse, 8.50705917302346158658e+37, PT ;  /* 0x7e8000001100780b */ /* 0x042fe40003f44000 */
[----:B------:R-:W-:-:S11]  /*03d0*/  FSETP.GEU.AND P4, PT, R17, 1.175494350822287508e-38, PT ;  /* 0x008000001100780b */ /* 0x000fd60003f8e000 */
[----:B------:R-:W-:-:S04]  /*03e0*/  @P2 FMUL R17, R17, 0.25 ;  /* 0x3e80000011112820 */ /* 0x000fc80000400000 */
[----:B------:R-:W-:Y:S01]  /*03f0*/  @!P4 FMUL R17, R17, 16777216 ;  /* 0x4b8000001111c820 */ /* 0x000fe20000400000 */
[----:B0-----:R-:W-:-:S05]  /*0400*/  FADD R20, R19, R20 ;  /* 0x0000001413147221 */ /* 0x001fca0000000000 */
[----:B------:R-:W-:Y:S01]  /*0410*/  MUFU.RCP R17, R17 ;  /* 0x0000001100117308 */ /* 0x000fe20000001000 */
[----:B------:R-:W-:-:S07]  /*0420*/  FADD R20, R20, c[0x0][0x178] ;  /* 0x00005e0014147621 */ /* 0x000fce0000000000 */
[----:B------:R-:W0:Y:S02]  /*0430*/  MUFU.SQRT R16, R20 ;  /* 0x0000001400107308 */ /* 0x000e240000002000 */
[C---:B0-----:R-:W-:Y:S02]  /*0440*/  FSETP.GT.AND P1, PT, R16.reuse, 8.50705917302346158658e+37, PT ;  /* 0x7e8000001000780b */ /* 0x041fe40003f24000 */
[----:B------:R-:W-:Y:S02]  /*0450*/  FSETP.GEU.AND P3, PT, R16, 1.175494350822287508e-38, PT ;  /* 0x008000001000780b */ /* 0x000fe40003f6e000 */
[C---:B------:R-:W-:Y:S02]  /*0460*/  FSEL R15, R18.reuse, 1, P1 ;  /* 0x3f800000120f7808 */ /* 0x040fe40000800000 */
[----:B------:R-:W-:-:S05]  /*0470*/  FSEL R18, R18, 1, P2 ;  /* 0x3f80000012127808 */ /* 0x000fca0001000000 */
[----:B------:R-:W-:Y:S02]  /*0480*/  @!P4 FMUL R18, R18, 16777216 ;  /* 0x4b8000001212c820 */ /* 0x000fe40000400000 */
[----:B------:R-:W-:Y:S01]  /*0490*/  @P1 FMUL R16, R16, 0.25 ;  /* 0x3e80000010101820 */ /* 0x000fe20000400000 */
[----:B------:R-:W-:Y:S01]  /*04a0*/  LOP3.LUT P1, RZ, R2, 0xe0, RZ, 0xc0, !PT ;  /* 0x000000e002ff7812 */ /* 0x000fe2000782c0ff */
[----:B------:R-:W-:Y:S01]  /*04b0*/  @!P3 FMUL R15, R15, 16777216 ;  /* 0x4b8000000f0fb820 */ /* 0x000fe20000400000 */
[----:B------:R-:W-:Y:S01]  /*04c0*/  FMUL R18, R17, R18 ;  /* 0x0000001211127220 */ /* 0x000fe20000400000 */
[----:B------:R-:W-:Y:S01]  /*04d0*/  @!P3 FMUL R16, R16, 16777216 ;  /* 0x4b8000001010b820 */ /* 0x000fe20000400000 */
[----:B------:R-:W-:-:S03]  /*04e0*/  IADD3 R10, P3, R10, c[0x0][0x168], RZ ;  /* 0x00005a000a0a7a10 */ /* 0x000fc60007f7e0ff */
[----:B------:R-:W-:Y:S02]  /*04f0*/  STS [R3.X4+0x40], R18 ;  /* 0x0000401203007388 */ /* 0x000fe40000004800 */
[----:B------:R-:W0:Y:S02]  /*0500*/  MUFU.RCP R16, R16 ;  /* 0x0000001000107308 */ /* 0x000e240000001000 */
[----:B0-----:R-:W-:-:S04]  /*0510*/  FMUL R20, R16, R15 ;  /* 0x0000000f10147220 */ /* 0x001fc80000400000 */
[-C--:B------:R-:W-:Y:S01]  /*0520*/  FMUL R15, R4, R20.reuse ;  /* 0x00000014040f7220 */ /* 0x080fe20000400000 */
[-C--:B------:R-:W-:Y:S01]  /*0530*/  FMUL R16, R5, R20.reuse ;  /* 0x0000001405107220 */ /* 0x080fe20000400000 */
[-C--:B------:R-:W-:Y:S01]  /*0540*/  FMUL R12, R12, R20.reuse ;  /* 0x000000140c0c7220 */ /* 0x080fe20000400000 */
[-C--:B------:R-:W-:Y:S01]  /*0550*/  FMUL R11, R11, R20.reuse ;  /* 0x000000140b0b7220 */ /* 0x080fe20000400000 */
[-C--:B------:R-:W-:Y:S01]  /*0560*/  FMUL R13, R13, R20.reuse ;  /* 0x000000140d0d7220 */ /* 0x080fe20000400000 */
[-C--:B------:R-:W-:Y:S01]  /*0570*/  FMUL R14, R14, R20.reuse ;  /* 0x000000140e0e7220 */ /* 0x080fe20000400000 */
[----:B------:R-:W-:Y:S01]  /*0580*/  F2FP.PACK_AB R5, R16, R15 ;  /* 0x0000000f1005723e */ /* 0x000fe200000000ff */
[-C--:B------:R-:W-:Y:S01]  /*0590*/  FMUL R7, R7, R20.reuse ;  /* 0x0000001407077220 */ /* 0x080fe20000400000 */
[----:B------:R-:W-:Y:S01]  /*05a0*/  LOP3.LUT R15, R8, 0x1f, R2, 0xf8, !PT ;  /* 0x0000001f080f7812 */ /* 0x000fe200078ef802 */
[----:B------:R-:W-:Y:S01]  /*05b0*/  FMUL R8, R6, R20 ;  /* 0x0000001406087220 */ /* 0x000fe20000400000 */
[----:B------:R-:W-:Y:S01]  /*05c0*/  F2FP.PACK_AB R4, R11, R12 ;  /* 0x0000000c0b04723e */ /* 0x000fe200000000ff */
[----:B------:R-:W-:Y:S01]  /*05d0*/  STS [R3.X4], R20 ;  /* 0x0000001403007388 */ /* 0x000fe20000004800 */
[----:B------:R-:W-:-:S02]  /*05e0*/  ISETP.LT.U32.AND P2, PT, R15, 0x10, PT ;  /* 0x000000100f00780c */ /* 0x000fc40003f41070 */
[----:B------:R-:W-:Y:S02]  /*05f0*/  F2FP.PACK_AB R6, R14, R13 ;  /* 0x0000000d0e06723e */ /* 0x000fe400000000ff */
[----:B------:R-:W-:Y:S02]  /*0600*/  ISETP.LT.U32.AND.EX P1, PT, R0, RZ, !P1, P2 ;  /* 0x000000ff0000720c */ /* 0x000fe40004f21120 */
[----:B------:R-:W-:Y:S02]  /*0610*/  IADD3.X R11, R9, c[0x0][0x16c], RZ, P3, !PT ;  /* 0x00005b00090b7a10 */ /* 0x000fe40001ffe4ff */
[----:B------:R-:W-:-:S05]  /*0620*/  F2FP.PACK_AB R7, R7, R8 ;  /* 0x000000080707723e */ /* 0x000fca00000000ff */
[----:B------:R-:W-:Y:S04]  /*0630*/  @!P0 STG.E.128 [R10.64], R4 ;  /* 0x000000040a008986 */ /* 0x000fe8000c101d04 */
[----:B------:R-:W-:Y:S06]  /*0640*/  BAR.SYNC 0x0 ;  /* 0x0000000000007b1d */ /* 0x000fec0000000000 */
[----:B------:R-:W-:Y:S05]  /*0650*/  @!P1 EXIT ;  /* 0x000000000000994d */ /* 0x000fea0003800000 */
[----:B------:R-:W-:Y:S02]  /*0660*/  LOP3.LUT R4, R2, 0x1f, RZ, 0xc0, !PT ;  /* 0x0000001f02047812 */ /* 0x000fe400078ec0ff */
[----:B------:R-:W-:-:S03]  /*0670*/  LEA R2, P0, R15, c[0x0][0x170], 0x2 ;  /* 0x00005c000f027a11 */ /* 0x000fc600078010ff */
[----:B------:R-:W0:Y:S01]  /*0680*/  LDS R5, [R4.X4] ;  /* 0x0000000004057984 */ /* 0x000e220000004800 */
[----:B------:R-:W-:-:S05]  /*0690*/  LEA.HI.X R3, R15, c[0x0][0x174], R0, 0x2, P0 ;  /* 0x00005d000f037a11 */ /* 0x000fca00000f1400 */
[----:B0-----:R-:W-:Y:S01]  /*06a0*/  STG.E [R2.64], R5 ;  /* 0x0000000502007986 */ /* 0x001fe2000c101904 */
[----:B------:R-:W-:Y:S05]  /*06b0*/  EXIT ;  /* 0x000000000000794d */ /* 0x000fea0003800000 */
.L_x_0:
[----:B------:R-:W-:-:S00]  /*06c0*/  BRA `(.L_x_0) ;  /* 0xfffffff000007947 */ /* 0x000fc0000383ffff */
[----:B------:R-:W-:-:S00]  /*06d0*/  NOP ;  /* 0x0000000000007918 */ /* 0x000fc00000000000 */
        /* <DEDUP_REMOVED lines=10> */
.L_x_1:


//--------------------- .nv.global.init           --------------------------
	.section	.nv.global.init,"aw",@progbits
.nv.global.init:
	.type		_$_str,@object
	.size		_$_str,(_$_str_$_2 - _$_str)
_$_str:
        /*0000*/ 	.byte	0x5f, 0x5f, 0x43, 0x55, 0x44, 0x41, 0x5f, 0x46, 0x54, 0x5a, 0x00
	.type		_$_str_$_2,@object
	.size		_$_str_$_2,(.L_1 - _$_str_$_2)
_$_str_$_2:
        /*000b*/ 	.byte	0x5f, 0x5f, 0x43, 0x55, 0x44, 0x41, 0x5f, 0x50, 0x52, 0x45, 0x43, 0x5f, 0x53, 0x51, 0x52, 0x54
        /*001b*/ 	.byte	0x00
.L_1:


//--------------------- .nv.shared.l2norm_fwd_kernel --------------------------
	.section	.nv.shared.l2norm_fwd_kernel,"aw",@nobits
	.align	16
